//
// Generated by NVIDIA NVVM Compiler
//
// Compiler Build ID: CL-36424714
// Cuda compilation tools, release 13.0, V13.0.88
// Based on NVVM 20.0.0
//

.version 9.0
.target sm_100
.address_size 64

	// .globl	_Z20multiplyMatrixKernelPiPKiS1_iPl

.visible .entry _Z20multiplyMatrixKernelPiPKiS1_iPl(
	.param .u64 .ptr .align 1 _Z20multiplyMatrixKernelPiPKiS1_iPl_param_0,
	.param .u64 .ptr .align 1 _Z20multiplyMatrixKernelPiPKiS1_iPl_param_1,
	.param .u64 .ptr .align 1 _Z20multiplyMatrixKernelPiPKiS1_iPl_param_2,
	.param .u32 _Z20multiplyMatrixKernelPiPKiS1_iPl_param_3,
	.param .u64 .ptr .align 1 _Z20multiplyMatrixKernelPiPKiS1_iPl_param_4
)
{
	.reg .pred 	%p<12>;
	.reg .b32 	%r<110>;
	.reg .b64 	%rd<72>;

	ld.param.u64 	%rd14, [_Z20multiplyMatrixKernelPiPKiS1_iPl_param_1];
	ld.param.u64 	%rd15, [_Z20multiplyMatrixKernelPiPKiS1_iPl_param_2];
	ld.param.u32 	%r30, [_Z20multiplyMatrixKernelPiPKiS1_iPl_param_3];
	ld.param.u64 	%rd16, [_Z20multiplyMatrixKernelPiPKiS1_iPl_param_4];
	cvta.to.global.u64 	%rd1, %rd15;
	cvta.to.global.u64 	%rd2, %rd14;
	cvta.to.global.u64 	%rd17, %rd16;
	mov.u32 	%r31, %ctaid.y;
	mov.u32 	%r32, %ntid.y;
	mov.u32 	%r33, %tid.y;
	mad.lo.s32 	%r1, %r31, %r32, %r33;
	mov.u32 	%r34, %ctaid.x;
	mov.u32 	%r35, %ntid.x;
	mov.u32 	%r36, %tid.x;
	mad.lo.s32 	%r2, %r34, %r35, %r36;
	mov.u32 	%r37, %nctaid.x;
	mad.lo.s32 	%r38, %r31, %r37, %r34;
	mul.lo.s32 	%r39, %r33, %r35;
	or.b32  	%r3, %r39, %r36;
	setp.ne.s32 	%p1, %r3, 0;
	mul.wide.s32 	%rd18, %r38, 8;
	add.s64 	%rd3, %rd17, %rd18;
	@%p1 bra 	$L__BB0_2;
	// begin inline asm
	mov.u64 	%rd19, %clock64;
	// end inline asm
	st.global.u64 	[%rd3], %rd19;
$L__BB0_2:
	max.s32 	%r40, %r1, %r2;
	setp.ge.s32 	%p2, %r40, %r30;
	@%p2 bra 	$L__BB0_15;
	mul.lo.s32 	%r4, %r30, %r1;
	and.b32  	%r5, %r30, 7;
	setp.lt.u32 	%p3, %r30, 8;
	mov.b32 	%r104, 0;
	mov.u32 	%r109, %r104;
	@%p3 bra 	$L__BB0_6;
	and.b32  	%r44, %r30, 2147483640;
	neg.s32 	%r98, %r44;
	mul.wide.s32 	%rd20, %r30, 4;
	add.s64 	%rd4, %rd1, %rd20;
	mul.wide.s32 	%rd21, %r30, 8;
	add.s64 	%rd5, %rd1, %rd21;
	mul.wide.s32 	%rd22, %r30, 12;
	add.s64 	%rd6, %rd1, %rd22;
	mul.wide.s32 	%rd23, %r30, 16;
	add.s64 	%rd7, %rd1, %rd23;
	mul.wide.s32 	%rd24, %r30, 24;
	add.s64 	%rd8, %rd1, %rd24;
	mul.wide.s32 	%rd25, %r30, 28;
	add.s64 	%rd9, %rd1, %rd25;
	mul.wide.u32 	%rd26, %r4, 4;
	add.s64 	%rd27, %rd26, %rd2;
	add.s64 	%rd71, %rd27, 16;
	mov.b32 	%r109, 0;
	mov.u32 	%r97, %r2;
$L__BB0_5:
	.pragma "nounroll";
	and.b32  	%r104, %r30, 2147483640;
	mul.wide.s32 	%rd28, %r97, 4;
	add.s64 	%rd29, %rd4, %rd28;
	add.s64 	%rd30, %rd5, %rd28;
	add.s64 	%rd31, %rd6, %rd28;
	add.s64 	%rd32, %rd7, %rd28;
	mul.wide.s32 	%rd33, %r30, 20;
	add.s64 	%rd34, %rd1, %rd28;
	add.s64 	%rd35, %rd34, %rd33;
	add.s64 	%rd36, %rd8, %rd28;
	add.s64 	%rd37, %rd9, %rd28;
	ld.global.u32 	%r45, [%rd71+-16];
	ld.global.u32 	%r46, [%rd34];
	mad.lo.s32 	%r47, %r46, %r45, %r109;
	ld.global.u32 	%r48, [%rd71+-12];
	ld.global.u32 	%r49, [%rd29];
	mad.lo.s32 	%r50, %r49, %r48, %r47;
	ld.global.u32 	%r51, [%rd71+-8];
	ld.global.u32 	%r52, [%rd30];
	mad.lo.s32 	%r53, %r52, %r51, %r50;
	ld.global.u32 	%r54, [%rd71+-4];
	ld.global.u32 	%r55, [%rd31];
	mad.lo.s32 	%r56, %r55, %r54, %r53;
	ld.global.u32 	%r57, [%rd71];
	ld.global.u32 	%r58, [%rd32];
	mad.lo.s32 	%r59, %r58, %r57, %r56;
	ld.global.u32 	%r60, [%rd71+4];
	ld.global.u32 	%r61, [%rd35];
	mad.lo.s32 	%r62, %r61, %r60, %r59;
	ld.global.u32 	%r63, [%rd71+8];
	ld.global.u32 	%r64, [%rd36];
	mad.lo.s32 	%r65, %r64, %r63, %r62;
	ld.global.u32 	%r66, [%rd71+12];
	ld.global.u32 	%r67, [%rd37];
	mad.lo.s32 	%r109, %r67, %r66, %r65;
	add.s32 	%r98, %r98, 8;
	shl.b32 	%r68, %r30, 3;
	add.s32 	%r97, %r97, %r68;
	add.s64 	%rd71, %rd71, 32;
	setp.ne.s32 	%p4, %r98, 0;
	@%p4 bra 	$L__BB0_5;
$L__BB0_6:
	setp.eq.s32 	%p5, %r5, 0;
	@%p5 bra 	$L__BB0_14;
	and.b32  	%r17, %r30, 3;
	setp.lt.u32 	%p6, %r5, 4;
	@%p6 bra 	$L__BB0_9;
	add.s32 	%r70, %r104, %r4;
	mul.wide.u32 	%rd38, %r70, 4;
	add.s64 	%rd39, %rd2, %rd38;
	ld.global.u32 	%r71, [%rd39];
	mad.lo.s32 	%r72, %r104, %r30, %r2;
	mul.wide.s32 	%rd40, %r72, 4;
	add.s64 	%rd41, %rd1, %rd40;
	ld.global.u32 	%r73, [%rd41];
	mad.lo.s32 	%r74, %r73, %r71, %r109;
	cvt.u64.u32 	%rd42, %r4;
	cvt.u64.u32 	%rd43, %r104;
	add.s64 	%rd44, %rd43, %rd42;
	shl.b64 	%rd45, %rd44, 2;
	add.s64 	%rd46, %rd2, %rd45;
	ld.global.u32 	%r75, [%rd46+4];
	mul.wide.s32 	%rd47, %r30, 4;
	add.s64 	%rd48, %rd41, %rd47;
	ld.global.u32 	%r76, [%rd48];
	mad.lo.s32 	%r77, %r76, %r75, %r74;
	ld.global.u32 	%r78, [%rd46+8];
	add.s64 	%rd49, %rd48, %rd47;
	ld.global.u32 	%r79, [%rd49];
	mad.lo.s32 	%r80, %r79, %r78, %r77;
	ld.global.u32 	%r81, [%rd46+12];
	add.s64 	%rd50, %rd49, %rd47;
	ld.global.u32 	%r82, [%rd50];
	mad.lo.s32 	%r109, %r82, %r81, %r80;
	add.s32 	%r104, %r104, 4;
$L__BB0_9:
	setp.eq.s32 	%p7, %r17, 0;
	@%p7 bra 	$L__BB0_14;
	setp.eq.s32 	%p8, %r17, 1;
	@%p8 bra 	$L__BB0_12;
	add.s32 	%r84, %r104, %r4;
	mul.wide.u32 	%rd51, %r84, 4;
	add.s64 	%rd52, %rd2, %rd51;
	ld.global.u32 	%r85, [%rd52];
	mad.lo.s32 	%r86, %r104, %r30, %r2;
	mul.wide.s32 	%rd53, %r86, 4;
	add.s64 	%rd54, %rd1, %rd53;
	ld.global.u32 	%r87, [%rd54];
	mad.lo.s32 	%r88, %r87, %r85, %r109;
	cvt.u64.u32 	%rd55, %r4;
	cvt.u64.u32 	%rd56, %r104;
	add.s64 	%rd57, %rd56, %rd55;
	shl.b64 	%rd58, %rd57, 2;
	add.s64 	%rd59, %rd2, %rd58;
	ld.global.u32 	%r89, [%rd59+4];
	mul.wide.s32 	%rd60, %r30, 4;
	add.s64 	%rd61, %rd54, %rd60;
	ld.global.u32 	%r90, [%rd61];
	mad.lo.s32 	%r109, %r90, %r89, %r88;
	add.s32 	%r104, %r104, 2;
$L__BB0_12:
	and.b32  	%r91, %r30, 1;
	setp.eq.b32 	%p9, %r91, 1;
	not.pred 	%p10, %p9;
	@%p10 bra 	$L__BB0_14;
	add.s32 	%r92, %r104, %r4;
	mul.wide.u32 	%rd62, %r92, 4;
	add.s64 	%rd63, %rd2, %rd62;
	ld.global.u32 	%r93, [%rd63];
	mad.lo.s32 	%r94, %r104, %r30, %r2;
	mul.wide.s32 	%rd64, %r94, 4;
	add.s64 	%rd65, %rd1, %rd64;
	ld.global.u32 	%r95, [%rd65];
	mad.lo.s32 	%r109, %r95, %r93, %r109;
$L__BB0_14:
	ld.param.u64 	%rd70, [_Z20multiplyMatrixKernelPiPKiS1_iPl_param_0];
	add.s32 	%r96, %r4, %r2;
	cvta.to.global.u64 	%rd66, %rd70;
	mul.wide.s32 	%rd67, %r96, 4;
	add.s64 	%rd68, %rd66, %rd67;
	st.global.u32 	[%rd68], %r109;
$L__BB0_15:
	setp.ne.s32 	%p11, %r3, 0;
	bar.sync 	0;
	@%p11 bra 	$L__BB0_17;
	// begin inline asm
	mov.u64 	%rd69, %clock64;
	// end inline asm
	st.global.u64 	[%rd3], %rd69;
$L__BB0_17:
	ret;

}


// ===== COMPILED SASS (sm_100) =====

	.target	sm_100

	.elftype	@"ET_EXEC"


//--------------------- .note.nv.tkinfo           --------------------------
	.section	.note.nv.tkinfo,"",@"SHT_NOTE"
	.sectionflags	@"SHF_NOTE_NV_TKINFO"
	.tkinfo
        /*0018*/ 	.word	0x00000002
        /*0030*/ 	.string	""
        /*0030*/ 	.string	"ptxas"
        /*0030*/ 	.string	"Cuda compilation tools, release 13.0, V13.0.88"
        /*0030*/ 	.string	"Build cuda_13.0.r13.0/compiler.36424714_0"
        /*0030*/ 	.string	"-arch sm_100 -m 64 "



//--------------------- .note.nv.cuinfo           --------------------------
	.section	.note.nv.cuinfo,"",@"SHT_NOTE"
	.sectionflags	@"SHF_NOTE_NV_CUINFO"
        /*0018*/ 	.short	0x0002
        /*001a*/ 	.short	0x0064
        /*001c*/ 	.short	0x0082
	.zero		2


//--------------------- .nv.info                  --------------------------
	.section	.nv.info,"",@"SHT_CUDA_INFO"
	.align	4


	//----- nvinfo : EIATTR_REGCOUNT
	.align		4
        /*0000*/ 	.byte	0x04, 0x2f
        /*0002*/ 	.short	(.L_1 - .L_0)
	.align		4
.L_0:
        /*0004*/ 	.word	index@(_Z20multiplyMatrixKernelPiPKiS1_iPl)
        /*0008*/ 	.word	0x0000001f


	//----- nvinfo : EIATTR_FRAME_SIZE
	.align		4
.L_1:
        /*000c*/ 	.byte	0x04, 0x11
        /*000e*/ 	.short	(.L_3 - .L_2)
	.align		4
.L_2:
        /*0010*/ 	.word	index@(_Z20multiplyMatrixKernelPiPKiS1_iPl)
        /*0014*/ 	.word	0x00000000


	//----- nvinfo : EIATTR_MIN_STACK_SIZE
	.align		4
.L_3:
        /*0018*/ 	.byte	0x04, 0x12
        /*001a*/ 	.short	(.L_5 - .L_4)
	.align		4
.L_4:
        /*001c*/ 	.word	index@(_Z20multiplyMatrixKernelPiPKiS1_iPl)
        /*0020*/ 	.word	0x00000000
.L_5:


//--------------------- .nv.compat                --------------------------
	.section	.nv.compat,"",@"SHT_CUDA_COMPAT_INFO"
	.align	4
        /*0000*/ 	.byte	0x02, 0x09, 0x00, 0x00, 0x02, 0x02, 0x01, 0x00, 0x02, 0x05, 0x05, 0x00, 0x03, 0x07, 0x01, 0x01
        /*0010*/ 	.byte	0x02, 0x03, 0x00, 0x00, 0x02, 0x06, 0x01, 0x00, 0x04, 0x0b, 0x08, 0x00, 0x09, 0x00, 0x00, 0x00
        /*0020*/ 	.byte	0x00, 0x00, 0x00, 0x00


//--------------------- .nv.info._Z20multiplyMatrixKernelPiPKiS1_iPl --------------------------
	.section	.nv.info._Z20multiplyMatrixKernelPiPKiS1_iPl,"",@"SHT_CUDA_INFO"
	.sectionflags	@""
	.align	4


	//----- nvinfo : EIATTR_CUDA_API_VERSION
	.align		4
        /*0000*/ 	.byte	0x04, 0x37
        /*0002*/ 	.short	(.L_7 - .L_6)
.L_6:
        /*0004*/ 	.word	0x00000082


	//----- nvinfo : EIATTR_KPARAM_INFO
	.align		4
.L_7:
        /*0008*/ 	.byte	0x04, 0x17
        /*000a*/ 	.short	(.L_9 - .L_8)
.L_8:
        /*000c*/ 	.word	0x00000000
        /*0010*/ 	.short	0x0004
        /*0012*/ 	.short	0x0020
        /*0014*/ 	.byte	0x00, 0xf5, 0x21, 0x00


	//----- nvinfo : EIATTR_KPARAM_INFO
	.align		4
.L_9:
        /*0018*/ 	.byte	0x04, 0x17
        /*001a*/ 	.short	(.L_11 - .L_10)
.L_10:
        /*001c*/ 	.word	0x00000000
        /*0020*/ 	.short	0x0003
        /*0022*/ 	.short	0x0018
        /*0024*/ 	.byte	0x00, 0xf0, 0x11, 0x00


	//----- nvinfo : EIATTR_KPARAM_INFO
	.align		4
.L_11:
        /*0028*/ 	.byte	0x04, 0x17
        /*002a*/ 	.short	(.L_13 - .L_12)
.L_12:
        /*002c*/ 	.word	0x00000000
        /*0030*/ 	.short	0x0002
        /*0032*/ 	.short	0x0010
        /*0034*/ 	.byte	0x00, 0xf5, 0x21, 0x00


	//----- nvinfo : EIATTR_KPARAM_INFO
	.align		4
.L_13:
        /*0038*/ 	.byte	0x04, 0x17
        /*003a*/ 	.short	(.L_15 - .L_14)
.L_14:
        /*003c*/ 	.word	0x00000000
        /*0040*/ 	.short	0x0001
        /*0042*/ 	.short	0x0008
        /*0044*/ 	.byte	0x00, 0xf5, 0x21, 0x00


	//----- nvinfo : EIATTR_KPARAM_INFO
	.align		4
.L_15:
        /*0048*/ 	.byte	0x04, 0x17
        /*004a*/ 	.short	(.L_17 - .L_16)
.L_16:
        /*004c*/ 	.word	0x00000000
        /*0050*/ 	.short	0x0000
        /*0052*/ 	.short	0x0000
        /*0054*/ 	.byte	0x00, 0xf5, 0x21, 0x00


	//----- nvinfo : EIATTR_SPARSE_MMA_MASK
	.align		4
.L_17:
        /*0058*/ 	.byte	0x03, 0x50
        /*005a*/ 	.short	0x0000


	//----- nvinfo : EIATTR_MAXREG_COUNT
	.align		4
        /*005c*/ 	.byte	0x03, 0x1b
        /*005e*/ 	.short	0x00ff


	//----- nvinfo : EIATTR_NUM_BARRIERS
	.align		4
        /*0060*/ 	.byte	0x02, 0x4c
        /*0062*/ 	.byte	0x01
	.zero		1


	//----- nvinfo : EIATTR_MERCURY_ISA_VERSION
	.align		4
        /*0064*/ 	.byte	0x03, 0x5f
        /*0066*/ 	.short	0x0101


	//----- nvinfo : EIATTR_VRC_CTA_INIT_COUNT
	.align		4
        /*0068*/ 	.byte	0x02, 0x4a
	.zero		1
	.zero		1


	//----- nvinfo : EIATTR_EXIT_INSTR_OFFSETS
	.align		4
        /*006c*/ 	.byte	0x04, 0x1c
        /*006e*/ 	.short	(.L_19 - .L_18)


	//   ....[0]....
.L_18:
        /*0070*/ 	.word	0x00000bc0


	//   ....[1]....
        /*0074*/ 	.word	0x00000c10


	//----- nvinfo : EIATTR_CRS_STACK_SIZE
	.align		4
.L_19:
        /*0078*/ 	.byte	0x04, 0x1e
        /*007a*/ 	.short	(.L_21 - .L_20)
.L_20:
        /*007c*/ 	.word	0x00000000


	//----- nvinfo : EIATTR_CBANK_PARAM_SIZE
	.align		4
.L_21:
        /*0080*/ 	.byte	0x03, 0x19
        /*0082*/ 	.short	0x0028


	//----- nvinfo : EIATTR_PARAM_CBANK
	.align		4
        /*0084*/ 	.byte	0x04, 0x0a
        /*0086*/ 	.short	(.L_23 - .L_22)
	.align		4
.L_22:
        /*0088*/ 	.word	index@(.nv.constant0._Z20multiplyMatrixKernelPiPKiS1_iPl)
        /*008c*/ 	.short	0x0380
        /*008e*/ 	.short	0x0028


	//----- nvinfo : EIATTR_SW_WAR
	.align		4
.L_23:
        /*0090*/ 	.byte	0x04, 0x36
        /*0092*/ 	.short	(.L_25 - .L_24)
.L_24:
        /*0094*/ 	.word	0x00000008
.L_25:


//--------------------- .nv.callgraph             --------------------------
	.section	.nv.callgraph,"",@"SHT_CUDA_CALLGRAPH"
	.align	4
	.sectionentsize	8
	.align		4
        /*0000*/ 	.word	0x00000000
	.align		4
        /*0004*/ 	.word	0xffffffff
	.align		4
        /*0008*/ 	.word	0x00000000
	.align		4
        /*000c*/ 	.word	0xfffffffe
	.align		4
        /*0010*/ 	.word	0x00000000
	.align		4
        /*0014*/ 	.word	0xfffffffd
	.align		4
        /*0018*/ 	.word	0x00000000
	.align		4
        /*001c*/ 	.word	0xfffffffc


//--------------------- .text._Z20multiplyMatrixKernelPiPKiS1_iPl --------------------------
	.section	.text._Z20multiplyMatrixKernelPiPKiS1_iPl,"ax",@progbits
	.align	128
        .global         _Z20multiplyMatrixKernelPiPKiS1_iPl
        .type           _Z20multiplyMatrixKernelPiPKiS1_iPl,@function
        .size           _Z20multiplyMatrixKernelPiPKiS1_iPl,(.L_x_7 - _Z20multiplyMatrixKernelPiPKiS1_iPl)
        .other          _Z20multiplyMatrixKernelPiPKiS1_iPl,@"STO_CUDA_ENTRY STV_DEFAULT"
_Z20multiplyMatrixKernelPiPKiS1_iPl:
.text._Z20multiplyMatrixKernelPiPKiS1_iPl:
[----:B------:R-:W-:Y:S01]  /*0000*/  LDC R1, c[0x0][0x37c] ;  /* 0x0000df00ff017b82 */ /* 0x000fe20000000800 */
[----:B------:R-:W0:Y:S07]  /*0010*/  S2R R2, SR_TID.Y ;  /* 0x0000000000027919 */ /* 0x000e2e0000002200 */
[----:B------:R-:W1:Y:S01]  /*0020*/  LDC R13, c[0x0][0x364] ;  /* 0x0000d900ff0d7b82 */ /* 0x000e620000000800 */
[----:B------:R-:W0:Y:S01]  /*0030*/  LDCU UR9, c[0x0][0x360] ;  /* 0x00006c00ff0977ac */ /* 0x000e220008000800 */
[----:B------:R-:W2:Y:S01]  /*0040*/  S2R R3, SR_TID.X ;  /* 0x0000000000037919 */ /* 0x000ea20000002100 */
[----:B------:R-:W3:Y:S05]  /*0050*/  LDCU.64 UR6, c[0x0][0x3a0] ;  /* 0x00007400ff0677ac */ /* 0x000eea0008000a00 */
[----:B------:R-:W1:Y:S01]  /*0060*/  S2UR UR5, SR_CTAID.Y ;  /* 0x00000000000579c3 */ /* 0x000e620000002600 */
[----:B------:R-:W4:Y:S07]  /*0070*/  LDCU.64 UR16, c[0x0][0x358] ;  /* 0x00006b00ff1077ac */ /* 0x000f2e0008000a00 */
[----:B------:R-:W5:Y:S08]  /*0080*/  S2UR UR8, SR_CTAID.X ;  /* 0x00000000000879c3 */ /* 0x000f700000002500 */
[----:B------:R-:W4:Y:S01]  /*0090*/  LDC R12, c[0x0][0x360] ;  /* 0x0000d800ff0c7b82 */ /* 0x000f220000000800 */
[----:B------:R-:W5:Y:S01]  /*00a0*/  LDCU UR4, c[0x0][0x370] ;  /* 0x00006e00ff0477ac */ /* 0x000f620008000800 */
[----:B0-----:R-:W-:-:S02]  /*00b0*/  IMAD R0, R2, UR9, RZ ;  /* 0x0000000902007c24 */ /* 0x001fc4000f8e02ff */
[----:B-1----:R-:W-:-:S03]  /*00c0*/  IMAD R13, R13, UR5, R2 ;  /* 0x000000050d0d7c24 */ /* 0x002fc6000f8e0202 */
[----:B--2---:R-:W-:Y:S01]  /*00d0*/  LOP3.LUT P0, R0, R0, RZ, R3, 0xfa, !PT ;  /* 0x000000ff00007212 */ /* 0x004fe2000780fa03 */
[----:B-----5:R-:W-:-:S04]  /*00e0*/  UIMAD UR4, UR5, UR4, UR8 ;  /* 0x00000004050472a4 */ /* 0x020fc8000f8e0208 */
[----:B---3--:R-:W-:Y:S01]  /*00f0*/  UIMAD.WIDE UR6, UR4, 0x8, UR6 ;  /* 0x00000008040678a5 */ /* 0x008fe2000f8e0206 */
[----:B----4-:R-:W-:-:S07]  /*0100*/  IMAD R12, R12, UR8, R3 ;  /* 0x000000080c0c7c24 */ /* 0x010fce000f8e0203 */
[----:B------:R-:W-:Y:S01]  /*0110*/  @!P0 CS2R R2, SR_CLOCKLO ;  /* 0x0000000000028805 */ /* 0x000fe20000015000 */
[----:B------:R-:W0:Y:S01]  /*0120*/  LDCU UR18, c[0x0][0x398] ;  /* 0x00007300ff1277ac */ /* 0x000e220008000800 */
[----:B------:R-:W-:Y:S01]  /*0130*/  MOV R4, UR6 ;  /* 0x0000000600047c02 */ /* 0x000fe20008000f00 */
[----:B------:R-:W-:Y:S01]  /*0140*/  BSSY.RECONVERGENT B0, `(.L_x_0) ;  /* 0x00000a5000007945 */ /* 0x000fe20003800200 */
[----:B------:R-:W-:Y:S02]  /*0150*/  MOV R5, UR7 ;  /* 0x0000000700057c02 */ /* 0x000fe40008000f00 */
[----:B------:R-:W-:-:S03]  /*0160*/  VIMNMX R6, PT, PT, R13, R12, !PT ;  /* 0x0000000c0d067248 */ /* 0x000fc60007fe0100 */
[----:B------:R1:W-:Y:S01]  /*0170*/  @!P0 STG.E.64 desc[UR16][R4.64], R2 ;  /* 0x0000000204008986 */ /* 0x0003e2000c101b10 */
[----:B0-----:R-:W-:-:S13]  /*0180*/  ISETP.GE.AND P0, PT, R6, UR18, PT ;  /* 0x0000001206007c0c */ /* 0x001fda000bf06270 */
[----:B-1----:R-:W-:Y:S05]  /*0190*/  @P0 BRA `(.L_x_1) ;  /* 0x00000008007c0947 */ /* 0x002fea0003800000 */
[----:B------:R-:W-:Y:S01]  /*01a0*/  UISETP.GE.U32.AND UP0, UPT, UR18, 0x8, UPT ;  /* 0x000000081200788c */ /* 0x000fe2000bf06070 */
[----:B------:R-:W-:Y:S02]  /*01b0*/  HFMA2 R17, -RZ, RZ, 0, 0 ;  /* 0x00000000ff117431 */ /* 0x000fe400000001ff */
[----:B------:R-:W-:Y:S01]  /*01c0*/  IMAD R13, R13, UR18, RZ ;  /* 0x000000120d0d7c24 */ /* 0x000fe2000f8e02ff */
[----:B------:R-:W-:-:S05]  /*01d0*/  UMOV UR4, URZ ;  /* 0x000000ff00047c82 */ /* 0x000fca0008000000 */
[----:B------:R-:W-:Y:S05]  /*01e0*/  BRA.U !UP0, `(.L_x_2) ;  /* 0x00000005080c7547 */ /* 0x000fea000b800000 */
[----:B------:R-:W0:Y:S01]  /*01f0*/  LDC.64 R2, c[0x0][0x388] ;  /* 0x0000e200ff027b82 */ /* 0x000e220000000a00 */
[----:B------:R-:W1:Y:S01]  /*0200*/  LDCU.64 UR20, c[0x0][0x390] ;  /* 0x00007200ff1477ac */ /* 0x000e620008000a00 */
[----:B------:R-:W-:Y:S02]  /*0210*/  MOV R17, RZ ;  /* 0x000000ff00117202 */ /* 0x000fe40000000f00 */
[----:B------:R-:W-:Y:S01]  /*0220*/  MOV R15, R12 ;  /* 0x0000000c000f7202 */ /* 0x000fe20000000f00 */
[----:B------:R-:W-:-:S04]  /*0230*/  ULOP3.LUT UR4, UR18, 0x7ffffff8, URZ, 0xc0, !UPT ;  /* 0x7ffffff812047892 */ /* 0x000fc8000f8ec0ff */
[----:B------:R-:W-:Y:S02]  /*0240*/  UIADD3 UR4, UPT, UPT, -UR4, URZ, URZ ;  /* 0x000000ff04047290 */ /* 0x000fe4000fffe1ff */
[----:B-1----:R-:W-:Y:S02]  /*0250*/  UIMAD.WIDE UR8, UR18, 0xc, UR20 ;  /* 0x0000000c120878a5 */ /* 0x002fe4000f8e0214 */
[----:B------:R-:W-:Y:S02]  /*0260*/  UIMAD.WIDE UR10, UR18, 0x10, UR20 ;  /* 0x00000010120a78a5 */ /* 0x000fe4000f8e0214 */
[----:B------:R-:W-:Y:S01]  /*0270*/  UIMAD.WIDE UR12, UR18, 0x18, UR20 ;  /* 0x00000018120c78a5 */ /* 0x000fe2000f8e0214 */
[----:B0-----:R-:W-:Y:S01]  /*0280*/  IMAD.WIDE.U32 R2, R13, 0x4, R2 ;  /* 0x000000040d027825 */ /* 0x001fe200078e0002 */
[----:B------:R-:W-:Y:S02]  /*0290*/  UIMAD.WIDE UR14, UR18, 0x1c, UR20 ;  /* 0x0000001c120e78a5 */ /* 0x000fe4000f8e0214 */
[----:B------:R-:W-:-:S05]  /*02a0*/  IADD3 R7, P0, PT, R2, 0x10, RZ ;  /* 0x0000001002077810 */ /* 0x000fca0007f1e0ff */
[----:B------:R-:W-:-:S08]  /*02b0*/  IMAD.X R8, RZ, RZ, R3, P0 ;  /* 0x000000ffff087224 */ /* 0x000fd000000e0603 */
.L_x_3:
[----:B------:R-:W-:Y:S01]  /*02c0*/  UIMAD.WIDE UR22, UR18, 0x4, UR20 ;  /* 0x00000004121678a5 */ /* 0x000fe2000f8e0214 */
[----:B------:R-:W-:-:S05]  /*02d0*/  HFMA2 R10, -RZ, RZ, 0, 2.384185791015625e-07 ;  /* 0x00000004ff0a7431 */ /* 0x000fca00000001ff */
[----:B------:R-:W-:Y:S01]  /*02e0*/  MOV R2, UR22 ;  /* 0x0000001600027c02 */ /* 0x000fe20008000f00 */
[----:B------:R-:W-:Y:S01]  /*02f0*/  IMAD.U32 R3, RZ, RZ, UR23 ;  /* 0x00000017ff037e24 */ /* 0x000fe2000f8e00ff */
[----:B------:R-:W-:-:S03]  /*0300*/  UIMAD.WIDE UR22, UR18, 0x8, UR20 ;  /* 0x00000008121678a5 */ /* 0x000fc6000f8e0214 */
[----:B------:R-:W-:-:S04]  /*0310*/  IMAD.WIDE R2, R15, 0x4, R2 ;  /* 0x000000040f027825 */ /* 0x000fc800078e0202 */
[----:B------:R-:W-:Y:S01]  /*0320*/  HFMA2 R6, -RZ, RZ, 0, 2.384185791015625e-07 ;  /* 0x00000004ff067431 */ /* 0x000fe200000001ff */
[----:B------:R-:W-:Y:S01]  /*0330*/  MOV R4, UR22 ;  /* 0x0000001600047c02 */ /* 0x000fe20008000f00 */
[----:B------:R-:W-:Y:S01]  /*0340*/  IMAD.WIDE R10, R15, R10, UR20 ;  /* 0x000000140f0a7e25 */ /* 0x000fe2000f8e020a */
[----:B------:R0:W2:Y:S01]  /*0350*/  LDG.E R21, desc[UR16][R2.64] ;  /* 0x0000001002157981 */ /* 0x0000a2000c1e1900 */
[----:B------:R-:W-:-:S03]  /*0360*/  MOV R5, UR23 ;  /* 0x0000001700057c02 */ /* 0x000fc60008000f00 */
[----:B------:R1:W3:Y:S01]  /*0370*/  LDG.E R14, desc[UR16][R10.64] ;  /* 0x000000100a0e7981 */ /* 0x0002e2000c1e1900 */
[----:B0-----:R-:W-:Y:S01]  /*0380*/  IMAD.MOV.U32 R2, RZ, RZ, R7 ;  /* 0x000000ffff027224 */ /* 0x001fe200078e0007 */
[----:B------:R-:W-:Y:S01]  /*0390*/  MOV R3, R8 ;  /* 0x0000000800037202 */ /* 0x000fe20000000f00 */
[----:B------:R-:W-:-:S04]  /*03a0*/  IMAD.WIDE R26, R15, 0x4, R4 ;  /* 0x000000040f1a7825 */ /* 0x000fc800078e0204 */
[----:B------:R-:W3:Y:S01]  /*03b0*/  LDG.E R16, desc[UR16][R2.64+-0x10] ;  /* 0xfffff01002107981 */ /* 0x000ee2000c1e1900 */
[----:B------:R-:W-:-:S03]  /*03c0*/  IMAD.MOV.U32 R8, RZ, RZ, 0x4 ;  /* 0x00000004ff087424 */ /* 0x000fc600078e00ff */
[----:B------:R-:W2:Y:S01]  /*03d0*/  LDG.E R20, desc[UR16][R2.64+-0xc] ;  /* 0xfffff41002147981 */ /* 0x000ea2000c1e1900 */
[----:B------:R-:W-:Y:S01]  /*03e0*/  MOV R7, UR18 ;  /* 0x0000001200077c02 */ /* 0x000fe20008000f00 */
[C---:B------:R-:W-:Y:S02]  /*03f0*/  IMAD.WIDE R4, R15.reuse, R6, UR8 ;  /* 0x000000080f047e25 */ /* 0x040fe4000f8e0206 */
[----:B------:R-:W4:Y:S02]  /*0400*/  LDG.E R19, desc[UR16][R26.64] ;  /* 0x000000101a137981 */ /* 0x000f24000c1e1900 */
[----:B------:R-:W-:Y:S02]  /*0410*/  IMAD.WIDE R8, R15, R8, UR10 ;  /* 0x0000000a0f087e25 */ /* 0x000fe4000f8e0208 */
[----:B------:R-:W4:Y:S02]  /*0420*/  LDG.E R18, desc[UR16][R2.64+-0x8] ;  /* 0xfffff81002127981 */ /* 0x000f24000c1e1900 */
[----:B------:R-:W-:-:S02]  /*0430*/  HFMA2 R28, -RZ, RZ, 0, 2.384185791015625e-07 ;  /* 0x00000004ff1c7431 */ /* 0x000fc400000001ff */
[----:B------:R-:W-:Y:S01]  /*0440*/  IMAD.WIDE R6, R7, 0x14, R10 ;  /* 0x0000001407067825 */ /* 0x000fe200078e020a */
[----:B-1----:R-:W-:Y:S01]  /*0450*/  MOV R10, 0x4 ;  /* 0x00000004000a7802 */ /* 0x002fe20000000f00 */
[----:B------:R0:W5:Y:S04]  /*0460*/  LDG.E R23, desc[UR16][R4.64] ;  /* 0x0000001004177981 */ /* 0x000168000c1e1900 */
[----:B------:R-:W5:Y:S01]  /*0470*/  LDG.E R22, desc[UR16][R2.64+-0x4] ;  /* 0xfffffc1002167981 */ /* 0x000f62000c1e1900 */
[----:B------:R-:W-:-:S03]  /*0480*/  IMAD.WIDE R10, R15, R10, UR12 ;  /* 0x0000000c0f0a7e25 */ /* 0x000fc6000f8e020a */
[----:B------:R-:W5:Y:S04]  /*0490*/  LDG.E R9, desc[UR16][R8.64] ;  /* 0x0000001008097981 */ /* 0x000f68000c1e1900 */
[----:B------:R-:W5:Y:S01]  /*04a0*/  LDG.E R24, desc[UR16][R2.64] ;  /* 0x0000001002187981 */ /* 0x000f62000c1e1900 */
[----:B0-----:R-:W-:-:S03]  /*04b0*/  IMAD.WIDE R4, R15, R28, UR14 ;  /* 0x0000000e0f047e25 */ /* 0x001fc6000f8e021c */
[----:B------:R0:W5:Y:S04]  /*04c0*/  LDG.E R6, desc[UR16][R6.64] ;  /* 0x0000001006067981 */ /* 0x000168000c1e1900 */
[----:B------:R-:W5:Y:S04]  /*04d0*/  LDG.E R25, desc[UR16][R2.64+0x4] ;  /* 0x0000041002197981 */ /* 0x000f68000c1e1900 */
[----:B------:R1:W5:Y:S04]  /*04e0*/  LDG.E R11, desc[UR16][R10.64] ;  /* 0x000000100a0b7981 */ /* 0x000368000c1e1900 */
[----:B------:R-:W5:Y:S04]  /*04f0*/  LDG.E R26, desc[UR16][R2.64+0x8] ;  /* 0x00000810021a7981 */ /* 0x000f68000c1e1900 */
[----:B------:R-:W5:Y:S04]  /*0500*/  LDG.E R4, desc[UR16][R4.64] ;  /* 0x0000001004047981 */ /* 0x000f68000c1e1900 */
[----:B------:R-:W5:Y:S01]  /*0510*/  LDG.E R27, desc[UR16][R2.64+0xc] ;  /* 0x00000c10021b7981 */ /* 0x000f62000c1e1900 */
[----:B------:R-:W-:-:S04]  /*0520*/  UIADD3 UR4, UPT, UPT, UR4, 0x8, URZ ;  /* 0x0000000804047890 */ /* 0x000fc8000fffe0ff */
[----:B------:R-:W-:Y:S01]  /*0530*/  UISETP.NE.AND UP0, UPT, UR4, URZ, UPT ;  /* 0x000000ff0400728c */ /* 0x000fe2000bf05270 */
[----:B0-----:R-:W-:Y:S02]  /*0540*/  IADD3 R7, P0, PT, R2, 0x20, RZ ;  /* 0x0000002002077810 */ /* 0x001fe40007f1e0ff */
[----:B-1----:R-:W-:-:S03]  /*0550*/  MOV R10, UR18 ;  /* 0x00000012000a7c02 */ /* 0x002fc60008000f00 */
[----:B------:R-:W-:Y:S01]  /*0560*/  IMAD.X R8, RZ, RZ, R3, P0 ;  /* 0x000000ffff087224 */ /* 0x000fe200000e0603 */
[----:B------:R-:W-:Y:S01]  /*0570*/  LEA R15, R10, R15, 0x3 ;  /* 0x0000000f0a0f7211 */ /* 0x000fe200078e18ff */
[----:B---3--:R-:W-:-:S04]  /*0580*/  IMAD R14, R16, R14, R17 ;  /* 0x0000000e100e7224 */ /* 0x008fc800078e0211 */
[----:B--2---:R-:W-:-:S04]  /*0590*/  IMAD R14, R20, R21, R14 ;  /* 0x00000015140e7224 */ /* 0x004fc800078e020e */
[----:B----4-:R-:W-:-:S04]  /*05a0*/  IMAD R14, R18, R19, R14 ;  /* 0x00000013120e7224 */ /* 0x010fc800078e020e */
[----:B-----5:R-:W-:-:S04]  /*05b0*/  IMAD R14, R22, R23, R14 ;  /* 0x00000017160e7224 */ /* 0x020fc800078e020e */
[----:B------:R-:W-:-:S04]  /*05c0*/  IMAD R9, R24, R9, R14 ;  /* 0x0000000918097224 */ /* 0x000fc800078e020e */
[----:B------:R-:W-:-:S04]  /*05d0*/  IMAD R6, R25, R6, R9 ;  /* 0x0000000619067224 */ /* 0x000fc800078e0209 */
[----:B------:R-:W-:-:S04]  /*05e0*/  IMAD R6, R26, R11, R6 ;  /* 0x0000000b1a067224 */ /* 0x000fc800078e0206 */
[----:B------:R-:W-:Y:S01]  /*05f0*/  IMAD R17, R27, R4, R6 ;  /* 0x000000041b117224 */ /* 0x000fe200078e0206 */
[----:B------:R-:W-:Y:S06]  /*0600*/  BRA.U UP0, `(.L_x_3) ;  /* 0xfffffffd002c7547 */ /* 0x000fec000b83ffff */
[----:B------:R-:W-:-:S12]  /*0610*/  ULOP3.LUT UR4, UR18, 0x7ffffff8, URZ, 0xc0, !UPT ;  /* 0x7ffffff812047892 */ /* 0x000fd8000f8ec0ff */
.L_x_2:
[----:B------:R-:W-:-:S04]  /*0620*/  ULOP3.LUT UR8, UR18, 0x7, URZ, 0xc0, !UPT ;  /* 0x0000000712087892 */ /* 0x000fc8000f8ec0ff */
[----:B------:R-:W-:-:S09]  /*0630*/  UISETP.NE.AND UP0, UPT, UR8, URZ, UPT ;  /* 0x000000ff0800728c */ /* 0x000fd2000bf05270 */
[----:B------:R-:W-:Y:S05]  /*0640*/  BRA.U !UP0, `(.L_x_4) ;  /* 0x0000000508407547 */ /* 0x000fea000b800000 */
[----:B------:R-:W-:Y:S02]  /*0650*/  UISETP.GE.U32.AND UP0, UPT, UR8, 0x4, UPT ;  /* 0x000000040800788c */ /* 0x000fe4000bf06070 */
[----:B------:R-:W-:-:S04]  /*0660*/  ULOP3.LUT UR5, UR18, 0x3, URZ, 0xc0, !UPT ;  /* 0x0000000312057892 */ /* 0x000fc8000f8ec0ff */
[----:B------:R-:W-:-:S03]  /*0670*/  UISETP.NE.AND UP1, UPT, UR5, URZ, UPT ;  /* 0x000000ff0500728c */ /* 0x000fc6000bf25270 */
[----:B------:R-:W-:Y:S08]  /*0680*/  BRA.U !UP0, `(.L_x_5) ;  /* 0x00000001087c7547 */ /* 0x000ff0000b800000 */
[----:B------:R-:W0:Y:S01]  /*0690*/  LDC.64 R4, c[0x0][0x390] ;  /* 0x0000e400ff047b82 */ /* 0x000e220000000a00 */
[----:B------:R-:W1:Y:S01]  /*06a0*/  LDCU.64 UR8, c[0x0][0x388] ;  /* 0x00007100ff0877ac */ /* 0x000e620008000a00 */
[----:B------:R-:W-:Y:S02]  /*06b0*/  MOV R9, UR4 ;  /* 0x0000000400097c02 */ /* 0x000fe40008000f00 */
[C---:B------:R-:W-:Y:S02]  /*06c0*/  IADD3 R3, PT, PT, R13.reuse, UR4, RZ ;  /* 0x000000040d037c10 */ /* 0x040fe4000fffe0ff */
[----:B------:R-:W-:Y:S01]  /*06d0*/  IADD3 R10, P0, PT, R13, UR4, RZ ;  /* 0x000000040d0a7c10 */ /* 0x000fe2000ff1e0ff */
[----:B------:R-:W-:Y:S01]  /*06e0*/  IMAD R9, R9, UR18, R12 ;  /* 0x0000001209097c24 */ /* 0x000fe2000f8e020c */
[----:B------:R-:W2:Y:S01]  /*06f0*/  LDC.64 R6, c[0x0][0x388] ;  /* 0x0000e200ff067b82 */ /* 0x000ea20000000a00 */
[----:B------:R-:W-:Y:S02]  /*0700*/  MOV R11, UR18 ;  /* 0x00000012000b7c02 */ /* 0x000fe40008000f00 */
[----:B------:R-:W-:Y:S01]  /*0710*/  MOV R15, UR18 ;  /* 0x00000012000f7c02 */ /* 0x000fe20008000f00 */
[----:B0-----:R-:W-:Y:S01]  /*0720*/  IMAD.WIDE R4, R9, 0x4, R4 ;  /* 0x0000000409047825 */ /* 0x001fe200078e0204 */
[----:B------:R-:W-:-:S05]  /*0730*/  MOV R9, UR18 ;  /* 0x0000001200097c02 */ /* 0x000fca0008000f00 */
[----:B------:R-:W-:Y:S02]  /*0740*/  IMAD.WIDE R8, R9, 0x4, R4 ;  /* 0x0000000409087825 */ /* 0x000fe400078e0204 */
[----:B------:R-:W3:Y:S02]  /*0750*/  LDG.E R4, desc[UR16][R4.64] ;  /* 0x0000001004047981 */ /* 0x000ee4000c1e1900 */
[----:B--2---:R-:W-:Y:S02]  /*0760*/  IMAD.WIDE.U32 R6, R3, 0x4, R6 ;  /* 0x0000000403067825 */ /* 0x004fe400078e0006 */
[----:B------:R-:W2:Y:S02]  /*0770*/  LDG.E R16, desc[UR16][R8.64] ;  /* 0x0000001008107981 */ /* 0x000ea4000c1e1900 */
[----:B------:R-:W-:Y:S01]  /*0780*/  IMAD.X R3, RZ, RZ, RZ, P0 ;  /* 0x000000ffff037224 */ /* 0x000fe200000e06ff */
[C---:B-1----:R-:W-:Y:S01]  /*0790*/  LEA R2, P0, R10.reuse, UR8, 0x2 ;  /* 0x000000080a027c11 */ /* 0x042fe2000f8010ff */
[----:B------:R-:W3:Y:S03]  /*07a0*/  LDG.E R6, desc[UR16][R6.64] ;  /* 0x0000001006067981 */ /* 0x000ee6000c1e1900 */
[----:B------:R-:W-:Y:S01]  /*07b0*/  LEA.HI.X R3, R10, UR9, R3, 0x2, P0 ;  /* 0x000000090a037c11 */ /* 0x000fe200080f1403 */
[----:B------:R-:W-:-:S04]  /*07c0*/  IMAD.WIDE R10, R11, 0x4, R8 ;  /* 0x000000040b0a7825 */ /* 0x000fc800078e0208 */
[----:B------:R-:W2:Y:S01]  /*07d0*/  LDG.E R19, desc[UR16][R2.64+0x4] ;  /* 0x0000041002137981 */ /* 0x000ea2000c1e1900 */
[----:B------:R-:W-:-:S03]  /*07e0*/  IMAD.WIDE R14, R15, 0x4, R10 ;  /* 0x000000040f0e7825 */ /* 0x000fc600078e020a */
[----:B------:R-:W4:Y:S04]  /*07f0*/  LDG.E R18, desc[UR16][R10.64] ;  /* 0x000000100a127981 */ /* 0x000f28000c1e1900 */
[----:B------:R-:W4:Y:S04]  /*0800*/  LDG.E R21, desc[UR16][R2.64+0x8] ;  /* 0x0000081002157981 */ /* 0x000f28000c1e1900 */
[----:B------:R-:W5:Y:S04]  /*0810*/  LDG.E R23, desc[UR16][R2.64+0xc] ;  /* 0x00000c1002177981 */ /* 0x000f68000c1e1900 */
[----:B------:R-:W5:Y:S01]  /*0820*/  LDG.E R14, desc[UR16][R14.64] ;  /* 0x000000100e0e7981 */ /* 0x000f62000c1e1900 */
[----:B------:R-:W-:Y:S01]  /*0830*/  UIADD3 UR4, UPT, UPT, UR4, 0x4, URZ ;  /* 0x0000000404047890 */ /* 0x000fe2000fffe0ff */
[----:B---3--:R-:W-:-:S04]  /*0840*/  IMAD R6, R6, R4, R17 ;  /* 0x0000000406067224 */ /* 0x008fc800078e0211 */
[----:B--2---:R-:W-:-:S04]  /*0850*/  IMAD R6, R19, R16, R6 ;  /* 0x0000001013067224 */ /* 0x004fc800078e0206 */
[----:B----4-:R-:W-:-:S04]  /*0860*/  IMAD R6, R21, R18, R6 ;  /* 0x0000001215067224 */ /* 0x010fc800078e0206 */
[----:B-----5:R-:W-:-:S07]  /*0870*/  IMAD R17, R23, R14, R6 ;  /* 0x0000000e17117224 */ /* 0x020fce00078e0206 */
.L_x_5:
[----:B------:R-:W-:Y:S05]  /*0880*/  BRA.U !UP1, `(.L_x_4) ;  /* 0x0000000109b07547 */ /* 0x000fea000b800000 */
[----:B------:R-:W-:Y:S01]  /*0890*/  UISETP.NE.AND UP0, UPT, UR5, 0x1, UPT ;  /* 0x000000010500788c */ /* 0x000fe2000bf05270 */
[----:B------:R-:W-:Y:S01]  /*08a0*/  MOV R7, UR4 ;  /* 0x0000000400077c02 */ /* 0x000fe20008000f00 */
[----:B------:R-:W-:Y:S02]  /*08b0*/  ULOP3.LUT UR5, UR18, 0x1, URZ, 0xc0, !UPT ;  /* 0x0000000112057892 */ /* 0x000fe4000f8ec0ff */
[----:B------:R-:W-:Y:S02]  /*08c0*/  IMAD.U32 R15, RZ, RZ, UR18 ;  /* 0x00000012ff0f7e24 */ /* 0x000fe4000f8e00ff */
[----:B------:R-:W-:Y:S01]  /*08d0*/  UISETP.NE.U32.AND UP1, UPT, UR5, 0x1, UPT ;  /* 0x000000010500788c */ /* 0x000fe2000bf25070 */
[----:B------:R-:W-:-:S04]  /*08e0*/  PLOP3.LUT P1, PT, PT, PT, UP0, 0x80, 0x8 ;  /* 0x000000000008781c */ /* 0x000fc80003f2f008 */
[----:B------:R-:W0:Y:S01]  /*08f0*/  @UP0 LDCU.64 UR8, c[0x0][0x388] ;  /* 0x00007100ff0807ac */ /* 0x000e220008000a00 */
[----:B------:R-:W-:Y:S01]  /*0900*/  PLOP3.LUT P0, PT, PT, PT, UP1, 0x80, 0x8 ;  /* 0x000000000008781c */ /* 0x000fe20003f0f018 */
[----:B------:R-:W1:Y:S01]  /*0910*/  @UP0 LDCU.64 UR10, c[0x0][0x390] ;  /* 0x00007200ff0a07ac */ /* 0x000e620008000a00 */
[----:B------:R-:W2:Y:S06]  /*0920*/  @UP0 LDCU.64 UR12, c[0x0][0x388] ;  /* 0x00007100ff0c07ac */ /* 0x000eac0008000a00 */
[C---:B------:R-:W-:Y:S02]  /*0930*/  @P1 IADD3 R3, PT, PT, R13.reuse, UR4, RZ ;  /* 0x000000040d031c10 */ /* 0x040fe4000fffe0ff */
[----:B------:R-:W-:Y:S01]  /*0940*/  @P1 IADD3 R6, P2, PT, R13, UR4, RZ ;  /* 0x000000040d061c10 */ /* 0x000fe2000ff5e0ff */
[----:B------:R-:W3:Y:S01]  /*0950*/  @!UP1 LDCU.64 UR14, c[0x0][0x388] ;  /* 0x00007100ff0e97ac */ /* 0x000ee20008000a00 */
[----:B------:R-:W-:Y:S01]  /*0960*/  @UP0 UIADD3 UR4, UPT, UPT, UR4, 0x2, URZ ;  /* 0x0000000204040890 */ /* 0x000fe2000fffe0ff */
[----:B0-----:R-:W-:Y:S01]  /*0970*/  MOV R10, UR8 ;  /* 0x00000008000a7c02 */ /* 0x001fe20008000f00 */
[----:B------:R-:W-:Y:S01]  /*0980*/  IMAD.U32 R11, RZ, RZ, UR9 ;  /* 0x00000009ff0b7e24 */ /* 0x000fe2000f8e00ff */
[----:B------:R-:W0:Y:S01]  /*0990*/  @!UP1 LDCU.64 UR8, c[0x0][0x390] ;  /* 0x00007200ff0897ac */ /* 0x000e220008000a00 */
[----:B-1----:R-:W-:-:S02]  /*09a0*/  MOV R4, UR10 ;  /* 0x0000000a00047c02 */ /* 0x002fc40008000f00 */
[----:B------:R-:W-:Y:S01]  /*09b0*/  @P1 IMAD.WIDE.U32 R10, R3, 0x4, R10 ;  /* 0x00000004030a1825 */ /* 0x000fe200078e000a */
[----:B------:R-:W-:-:S03]  /*09c0*/  MOV R5, UR11 ;  /* 0x0000000b00057c02 */ /* 0x000fc60008000f00 */
[----:B------:R-:W-:Y:S01]  /*09d0*/  @P1 IMAD R3, R7, UR18, R12 ;  /* 0x0000001207031c24 */ /* 0x000fe2000f8e020c */
[----:B------:R-:W-:Y:S01]  /*09e0*/  @P1 IADD3.X R7, PT, PT, RZ, RZ, RZ, P2, !PT ;  /* 0x000000ffff071210 */ /* 0x000fe200017fe4ff */
[----:B------:R-:W4:Y:S01]  /*09f0*/  @P1 LDG.E R10, desc[UR16][R10.64] ;  /* 0x000000100a0a1981 */ /* 0x000f22000c1e1900 */
[C---:B--2---:R-:W-:Y:S01]  /*0a00*/  @P1 LEA R2, P2, R6.reuse, UR12, 0x2 ;  /* 0x0000000c06021c11 */ /* 0x044fe2000f8410ff */
[----:B------:R-:W-:Y:S01]  /*0a10*/  @P1 IMAD.WIDE R4, R3, 0x4, R4 ;  /* 0x0000000403041825 */ /* 0x000fe200078e0204 */
[----:B------:R-:W-:Y:S02]  /*0a20*/  MOV R21, UR4 ;  /* 0x0000000400157c02 */ /* 0x000fe40008000f00 */
[----:B------:R-:W-:Y:S02]  /*0a30*/  @P1 LEA.HI.X R3, R6, UR13, R7, 0x2, P2 ;  /* 0x0000000d06031c11 */ /* 0x000fe400090f1407 */
[----:B---3--:R-:W-:Y:S01]  /*0a40*/  MOV R8, UR14 ;  /* 0x0000000e00087c02 */ /* 0x008fe20008000f00 */
[----:B------:R-:W-:Y:S01]  /*0a50*/  @P1 IMAD.WIDE R14, R15, 0x4, R4 ;  /* 0x000000040f0e1825 */ /* 0x000fe200078e0204 */
[----:B------:R-:W-:Y:S01]  /*0a60*/  MOV R9, UR15 ;  /* 0x0000000f00097c02 */ /* 0x000fe20008000f00 */
[----:B------:R-:W4:Y:S01]  /*0a70*/  @P1 LDG.E R4, desc[UR16][R4.64] ;  /* 0x0000001004041981 */ /* 0x000f22000c1e1900 */
[----:B------:R-:W-:Y:S01]  /*0a80*/  @!P0 IADD3 R19, PT, PT, R13, UR4, RZ ;  /* 0x000000040d138c10 */ /* 0x000fe2000fffe0ff */
[----:B0-----:R-:W-:Y:S01]  /*0a90*/  IMAD.U32 R6, RZ, RZ, UR8 ;  /* 0x00000008ff067e24 */ /* 0x001fe2000f8e00ff */
[----:B------:R-:W-:Y:S01]  /*0aa0*/  MOV R7, UR9 ;  /* 0x0000000900077c02 */ /* 0x000fe20008000f00 */
[----:B------:R-:W-:Y:S01]  /*0ab0*/  @!P0 IMAD R21, R21, UR18, R12 ;  /* 0x0000001215158c24 */ /* 0x000fe2000f8e020c */
[----:B------:R-:W2:Y:S01]  /*0ac0*/  @P1 LDG.E R14, desc[UR16][R14.64] ;  /* 0x000000100e0e1981 */ /* 0x000ea2000c1e1900 */
[----:B------:R-:W-:-:S03]  /*0ad0*/  @!P0 IMAD.WIDE.U32 R8, R19, 0x4, R8 ;  /* 0x0000000413088825 */ /* 0x000fc600078e0008 */
[----:B------:R-:W2:Y:S01]  /*0ae0*/  @P1 LDG.E R3, desc[UR16][R2.64+0x4] ;  /* 0x0000041002031981 */ /* 0x000ea2000c1e1900 */
[----:B------:R-:W-:-:S03]  /*0af0*/  @!P0 IMAD.WIDE R6, R21, 0x4, R6 ;  /* 0x0000000415068825 */ /* 0x000fc600078e0206 */
[----:B------:R-:W3:Y:S04]  /*0b00*/  @!P0 LDG.E R8, desc[UR16][R8.64] ;  /* 0x0000001008088981 */ /* 0x000ee8000c1e1900 */
[----:B------:R-:W3:Y:S01]  /*0b10*/  @!P0 LDG.E R6, desc[UR16][R6.64] ;  /* 0x0000001006068981 */ /* 0x000ee2000c1e1900 */
[----:B----4-:R-:W-:-:S04]  /*0b20*/  @P1 IMAD R10, R10, R4, R17 ;  /* 0x000000040a0a1224 */ /* 0x010fc800078e0211 */
[----:B--2---:R-:W-:-:S04]  /*0b30*/  @P1 IMAD R17, R3, R14, R10 ;  /* 0x0000000e03111224 */ /* 0x004fc800078e020a */
[----:B---3--:R-:W-:-:S07]  /*0b40*/  @!P0 IMAD R17, R8, R6, R17 ;  /* 0x0000000608118224 */ /* 0x008fce00078e0211 */
.L_x_4:
[----:B------:R-:W0:Y:S01]  /*0b50*/  LDC.64 R2, c[0x0][0x380] ;  /* 0x0000e000ff027b82 */ /* 0x000e220000000a00 */
[----:B------:R-:W-:-:S05]  /*0b60*/  IADD3 R13, PT, PT, R12, R13, RZ ;  /* 0x0000000d0c0d7210 */ /* 0x000fca0007ffe0ff */
[----:B0-----:R-:W-:-:S05]  /*0b70*/  IMAD.WIDE R2, R13, 0x4, R2 ;  /* 0x000000040d027825 */ /* 0x001fca00078e0202 */
[----:B------:R0:W-:Y:S02]  /*0b80*/  STG.E desc[UR16][R2.64], R17 ;  /* 0x0000001102007986 */ /* 0x0001e4000c101910 */
.L_x_1:
[----:B------:R-:W-:Y:S05]  /*0b90*/  BSYNC.RECONVERGENT B0 ;  /* 0x0000000000007941 */ /* 0x000fea0003800200 */
.L_x_0:
[----:B------:R-:W-:Y:S01]  /*0ba0*/  BAR.SYNC.DEFER_BLOCKING 0x0 ;  /* 0x0000000000007b1d */ /* 0x000fe20000010000 */
[----:B------:R-:W-:-:S13]  /*0bb0*/  ISETP.NE.AND P0, PT, R0, RZ, PT ;  /* 0x000000ff0000720c */ /* 0x000fda0003f05270 */
[----:B------:R-:W-:Y:S05]  /*0bc0*/  @P0 EXIT ;  /* 0x000000000000094d */ /* 0x000fea0003800000 */
[----:B0-----:R-:W-:Y:S02]  /*0bd0*/  CS2R R2, SR_CLOCKLO ;  /* 0x0000000000027805 */ /* 0x001fe40000015000 */
[----:B------:R-:W-:Y:S02]  /*0be0*/  MOV R4, UR6 ;  /* 0x0000000600047c02 */ /* 0x000fe40008000f00 */
[----:B------:R-:W-:-:S05]  /*0bf0*/  MOV R5, UR7 ;  /* 0x0000000700057c02 */ /* 0x000fca0008000f00 */
[----:B------:R-:W-:Y:S01]  /*0c00*/  STG.E.64 desc[UR16][R4.64], R2 ;  /* 0x0000000204007986 */ /* 0x000fe2000c101b10 */
[----:B------:R-:W-:Y:S05]  /*0c10*/  EXIT ;  /* 0x000000000000794d */ /* 0x000fea0003800000 */
.L_x_6:
[----:B------:R-:W-:-:S00]  /*0c20*/  BRA `(.L_x_6) ;  /* 0xfffffffc00fc7947 */ /* 0x000fc0000383ffff */
[----:B------:R-:W-:-:S00]  /*0c30*/  NOP ;  /* 0x0000000000007918 */ /* 0x000fc00000000000 */
        /* <DEDUP_REMOVED lines=12> */
.L_x_7:


//--------------------- .nv.shared.reserved.0     --------------------------
	.section	.nv.shared.reserved.0,"aw",@nobits
	.weak		__nv_reservedSMEM_offset_0_alias
	.size		__nv_reservedSMEM_offset_0_alias, 0, 64
	.other		__nv_reservedSMEM_offset_0_alias,@"STO_CUDA_RESERVED_SHARED STV_DEFAULT"
__nv_reservedSMEM_offset_0_alias:
	.zero		0
	.zero		64


//--------------------- .nv.constant0._Z20multiplyMatrixKernelPiPKiS1_iPl --------------------------
	.section	.nv.constant0._Z20multiplyMatrixKernelPiPKiS1_iPl,"a",@progbits
	.sectionflags	@""
	.align	4
.nv.constant0._Z20multiplyMatrixKernelPiPKiS1_iPl:
	.zero		936


//--------------------- SYMBOLS --------------------------

	.type		.nv.reservedSmem.offset0,@object
	.size		.nv.reservedSmem.offset0,0x4
